//
// Generated by NVIDIA NVVM Compiler
//
// Compiler Build ID: CL-36424714
// Cuda compilation tools, release 13.0, V13.0.88
// Based on NVVM 20.0.0
//

.version 9.0
.target sm_100
.address_size 64

	// .globl	_Z9initArrayPi
.extern .func  (.param .b32 func_retval0) vprintf
(
	.param .b64 vprintf_param_0,
	.param .b64 vprintf_param_1
)
;
.global .align 1 .b8 $str[49] = {98, 108, 111, 99, 107, 73, 100, 120, 46, 120, 58, 32, 37, 100, 44, 32, 98, 108, 111, 99, 107, 68, 105, 109, 46, 120, 58, 32, 37, 100, 44, 32, 116, 104, 114, 101, 97, 100, 73, 100, 120, 46, 120, 58, 32, 37, 100, 10};
.global .align 1 .b8 $str$1[21] = {67, 97, 108, 99, 117, 108, 97, 116, 101, 100, 32, 105, 100, 120, 32, 61, 32, 37, 100, 10};

.visible .entry _Z9initArrayPi(
	.param .u64 .ptr .align 1 _Z9initArrayPi_param_0
)
{
	.local .align 8 .b8 	__local_depot0[16];
	.reg .b64 	%SP;
	.reg .b64 	%SPL;
	.reg .b32 	%r<9>;
	.reg .b64 	%rd<11>;

	mov.u64 	%SPL, __local_depot0;
	cvta.local.u64 	%SP, %SPL;
	ld.param.u64 	%rd1, [_Z9initArrayPi_param_0];
	cvta.to.global.u64 	%rd2, %rd1;
	add.u64 	%rd3, %SP, 0;
	add.u64 	%rd4, %SPL, 0;
	mov.u32 	%r1, %ctaid.x;
	mov.u32 	%r2, %ntid.x;
	mov.u32 	%r3, %tid.x;
	st.local.v2.u32 	[%rd4], {%r1, %r2};
	st.local.u32 	[%rd4+8], %r3;
	mov.u64 	%rd5, $str;
	cvta.global.u64 	%rd6, %rd5;
	{ // callseq 0, 0
	.param .b64 param0;
	st.param.b64 	[param0], %rd6;
	.param .b64 param1;
	st.param.b64 	[param1], %rd3;
	.param .b32 retval0;
	call.uni (retval0), 
	vprintf, 
	(
	param0, 
	param1
	);
	ld.param.b32 	%r4, [retval0];
	} // callseq 0
	mad.lo.s32 	%r6, %r1, %r2, %r3;
	st.local.u32 	[%rd4], %r6;
	mov.u64 	%rd7, $str$1;
	cvta.global.u64 	%rd8, %rd7;
	{ // callseq 1, 0
	.param .b64 param0;
	st.param.b64 	[param0], %rd8;
	.param .b64 param1;
	st.param.b64 	[param1], %rd3;
	.param .b32 retval0;
	call.uni (retval0), 
	vprintf, 
	(
	param0, 
	param1
	);
	ld.param.b32 	%r7, [retval0];
	} // callseq 1
	mul.wide.s32 	%rd9, %r6, 4;
	add.s64 	%rd10, %rd2, %rd9;
	st.global.u32 	[%rd10], %r6;
	ret;

}


// ===== COMPILED SASS (sm_100) =====

	.target	sm_100

	.elftype	@"ET_EXEC"


//--------------------- .note.nv.tkinfo           --------------------------
	.section	.note.nv.tkinfo,"",@"SHT_NOTE"
	.sectionflags	@"SHF_NOTE_NV_TKINFO"
	.tkinfo
        /*0018*/ 	.word	0x00000002
        /*0030*/ 	.string	""
        /*0030*/ 	.string	"ptxas"
        /*0030*/ 	.string	"Cuda compilation tools, release 13.0, V13.0.88"
        /*0030*/ 	.string	"Build cuda_13.0.r13.0/compiler.36424714_0"
        /*0030*/ 	.string	"-arch sm_100 -m 64 "



//--------------------- .note.nv.cuinfo           --------------------------
	.section	.note.nv.cuinfo,"",@"SHT_NOTE"
	.sectionflags	@"SHF_NOTE_NV_CUINFO"
        /*0018*/ 	.short	0x0002
        /*001a*/ 	.short	0x0064
        /*001c*/ 	.short	0x0082
	.zero		2


//--------------------- .nv.info                  --------------------------
	.section	.nv.info,"",@"SHT_CUDA_INFO"
	.align	4


	//----- nvinfo : EIATTR_REGCOUNT
	.align		4
        /*0000*/ 	.byte	0x04, 0x2f
        /*0002*/ 	.short	(.L_3 - .L_2)
	.align		4
.L_2:
        /*0004*/ 	.word	index@(_Z9initArrayPi)
        /*0008*/ 	.word	0x00000019


	//----- nvinfo : EIATTR_FRAME_SIZE
	.align		4
.L_3:
        /*000c*/ 	.byte	0x04, 0x11
        /*000e*/ 	.short	(.L_5 - .L_4)
	.align		4
.L_4:
        /*0010*/ 	.word	index@(_Z9initArrayPi)
        /*0014*/ 	.word	0x00000010


	//----- nvinfo : EIATTR_MIN_STACK_SIZE
	.align		4
.L_5:
        /*0018*/ 	.byte	0x04, 0x12
        /*001a*/ 	.short	(.L_7 - .L_6)
	.align		4
.L_6:
        /*001c*/ 	.word	index@(_Z9initArrayPi)
        /*0020*/ 	.word	0x00000010
.L_7:


//--------------------- .nv.compat                --------------------------
	.section	.nv.compat,"",@"SHT_CUDA_COMPAT_INFO"
	.align	4
        /*0000*/ 	.byte	0x02, 0x09, 0x00, 0x00, 0x02, 0x02, 0x01, 0x00, 0x02, 0x05, 0x05, 0x00, 0x03, 0x07, 0x01, 0x01
        /*0010*/ 	.byte	0x02, 0x03, 0x00, 0x00, 0x02, 0x06, 0x01, 0x00, 0x04, 0x0b, 0x08, 0x00, 0x09, 0x00, 0x00, 0x00
        /*0020*/ 	.byte	0x00, 0x00, 0x00, 0x00


//--------------------- .nv.info._Z9initArrayPi   --------------------------
	.section	.nv.info._Z9initArrayPi,"",@"SHT_CUDA_INFO"
	.sectionflags	@""
	.align	4


	//----- nvinfo : EIATTR_CUDA_API_VERSION
	.align		4
        /*0000*/ 	.byte	0x04, 0x37
        /*0002*/ 	.short	(.L_9 - .L_8)
.L_8:
        /*0004*/ 	.word	0x00000082


	//----- nvinfo : EIATTR_KPARAM_INFO
	.align		4
.L_9:
        /*0008*/ 	.byte	0x04, 0x17
        /*000a*/ 	.short	(.L_11 - .L_10)
.L_10:
        /*000c*/ 	.word	0x00000000
        /*0010*/ 	.short	0x0000
        /*0012*/ 	.short	0x0000
        /*0014*/ 	.byte	0x00, 0xf5, 0x21, 0x00


	//----- nvinfo : EIATTR_SPARSE_MMA_MASK
	.align		4
.L_11:
        /*0018*/ 	.byte	0x03, 0x50
        /*001a*/ 	.short	0x0000


	//----- nvinfo : EIATTR_MAXREG_COUNT
	.align		4
        /*001c*/ 	.byte	0x03, 0x1b
        /*001e*/ 	.short	0x00ff


	//----- nvinfo : EIATTR_EXTERNS
	.align		4
        /*0020*/ 	.byte	0x04, 0x0f
        /*0022*/ 	.short	(.L_13 - .L_12)


	//   ....[0]....
	.align		4
.L_12:
        /*0024*/ 	.word	index@(vprintf)


	//----- nvinfo : EIATTR_MERCURY_ISA_VERSION
	.align		4
.L_13:
        /*0028*/ 	.byte	0x03, 0x5f
        /*002a*/ 	.short	0x0101


	//----- nvinfo : EIATTR_VRC_CTA_INIT_COUNT
	.align		4
        /*002c*/ 	.byte	0x02, 0x4a
	.zero		1
	.zero		1


	//----- nvinfo : EIATTR_SYSCALL_OFFSETS
	.align		4
        /*0030*/ 	.byte	0x04, 0x46
        /*0032*/ 	.short	(.L_15 - .L_14)


	//   ....[0]....
.L_14:
        /*0034*/ 	.word	0x00000130


	//   ....[1]....
        /*0038*/ 	.word	0x000001e0


	//----- nvinfo : EIATTR_EXIT_INSTR_OFFSETS
	.align		4
.L_15:
        /*003c*/ 	.byte	0x04, 0x1c
        /*003e*/ 	.short	(.L_17 - .L_16)


	//   ....[0]....
.L_16:
        /*0040*/ 	.word	0x00000240


	//----- nvinfo : EIATTR_CBANK_PARAM_SIZE
	.align		4
.L_17:
        /*0044*/ 	.byte	0x03, 0x19
        /*0046*/ 	.short	0x0008


	//----- nvinfo : EIATTR_PARAM_CBANK
	.align		4
        /*0048*/ 	.byte	0x04, 0x0a
        /*004a*/ 	.short	(.L_19 - .L_18)
	.align		4
.L_18:
        /*004c*/ 	.word	index@(.nv.constant0._Z9initArrayPi)
        /*0050*/ 	.short	0x0380
        /*0052*/ 	.short	0x0008


	//----- nvinfo : EIATTR_SW_WAR
	.align		4
.L_19:
        /*0054*/ 	.byte	0x04, 0x36
        /*0056*/ 	.short	(.L_21 - .L_20)
.L_20:
        /*0058*/ 	.word	0x00000008
.L_21:


//--------------------- .nv.callgraph             --------------------------
	.section	.nv.callgraph,"",@"SHT_CUDA_CALLGRAPH"
	.align	4
	.sectionentsize	8
	.align		4
        /*0000*/ 	.word	0x00000000
	.align		4
        /*0004*/ 	.word	0xffffffff
	.align		4
        /*0008*/ 	.word	index@(_Z9initArrayPi)
	.align		4
        /*000c*/ 	.word	index@(vprintf)
	.align		4
        /*0010*/ 	.word	0x00000000
	.align		4
        /*0014*/ 	.word	0xfffffffe
	.align		4
        /*0018*/ 	.word	0x00000000
	.align		4
        /*001c*/ 	.word	0xfffffffd
	.align		4
        /*0020*/ 	.word	0x00000000
	.align		4
        /*0024*/ 	.word	0xfffffffc


//--------------------- .nv.constant4             --------------------------
	.section	.nv.constant4,"a",@progbits
	.align	8
	.align		8
.nv.constant4:
        /*0000*/ 	.dword	vprintf
	.align		8
        /*0008*/ 	.dword	$str
	.align		8
        /*0010*/ 	.dword	$str$1


//--------------------- .text._Z9initArrayPi      --------------------------
	.section	.text._Z9initArrayPi,"ax",@progbits
	.align	128
        .global         _Z9initArrayPi
        .type           _Z9initArrayPi,@function
        .size           _Z9initArrayPi,(.L_x_3 - _Z9initArrayPi)
        .other          _Z9initArrayPi,@"STO_CUDA_ENTRY STV_DEFAULT"
_Z9initArrayPi:
.text._Z9initArrayPi:
[----:B------:R-:W0:Y:S01]  /*0000*/  LDC R1, c[0x0][0x37c] ;  /* 0x0000df00ff017b82 */ /* 0x000e220000000800 */
[----:B------:R-:W1:Y:S01]  /*0010*/  S2R R22, SR_TID.X ;  /* 0x0000000000167919 */ /* 0x000e620000002100 */
[----:B------:R-:W2:Y:S06]  /*0020*/  LDCU UR5, c[0x0][0x2fc] ;  /* 0x00005f80ff0577ac */ /* 0x000eac0008000800 */
[----:B------:R-:W3:Y:S01]  /*0030*/  LDC R17, c[0x0][0x360] ;  /* 0x0000d800ff117b82 */ /* 0x000ee20000000800 */
[----:B0-----:R-:W-:Y:S01]  /*0040*/  VIADD R1, R1, 0xfffffff0 ;  /* 0xfffffff001017836 */ /* 0x001fe20000000000 */
[----:B------:R-:W3:Y:S01]  /*0050*/  S2R R16, SR_CTAID.X ;  /* 0x0000000000107919 */ /* 0x000ee20000002500 */
[----:B------:R-:W0:Y:S01]  /*0060*/  LDCU UR4, c[0x0][0x2f8] ;  /* 0x00005f00ff0477ac */ /* 0x000e220008000800 */
[----:B------:R-:W-:Y:S01]  /*0070*/  MOV R19, 0x0 ;  /* 0x0000000000137802 */ /* 0x000fe20000000f00 */
[----:B------:R-:W4:Y:S03]  /*0080*/  LDCU.64 UR6, c[0x4][0x8] ;  /* 0x01000100ff0677ac */ /* 0x000f260008000a00 */
[----:B------:R5:W5:Y:S01]  /*0090*/  LDC.64 R8, c[0x4][R19] ;  /* 0x0100000013087b82 */ /* 0x000b620000000a00 */
[----:B0-----:R-:W-:-:S02]  /*00a0*/  IADD3 R18, P0, PT, R1, UR4, RZ ;  /* 0x0000000401127c10 */ /* 0x001fc4000ff1e0ff */
[----:B----4-:R-:W-:-:S03]  /*00b0*/  MOV R4, UR6 ;  /* 0x0000000600047c02 */ /* 0x010fc60008000f00 */
[----:B--2---:R-:W-:Y:S02]  /*00c0*/  IMAD.X R2, RZ, RZ, UR5, P0 ;  /* 0x00000005ff027e24 */ /* 0x004fe400080e06ff */
[----:B------:R-:W-:Y:S01]  /*00d0*/  IMAD.U32 R5, RZ, RZ, UR7 ;  /* 0x00000007ff057e24 */ /* 0x000fe2000f8e00ff */
[----:B-1----:R0:W-:Y:S01]  /*00e0*/  STL [R1+0x8], R22 ;  /* 0x0000081601007387 */ /* 0x0021e20000100800 */
[----:B------:R-:W-:Y:S01]  /*00f0*/  IMAD.MOV.U32 R6, RZ, RZ, R18 ;  /* 0x000000ffff067224 */ /* 0x000fe200078e0012 */
[----:B------:R-:W-:Y:S02]  /*0100*/  MOV R7, R2 ;  /* 0x0000000200077202 */ /* 0x000fe40000000f00 */
[----:B---3--:R0:W-:Y:S05]  /*0110*/  STL.64 [R1], R16 ;  /* 0x0000001001007387 */ /* 0x0081ea0000100a00 */
[----:B------:R-:W-:-:S07]  /*0120*/  LEPC R20, `(.L_x_0) ;  /* 0x000000001014794e */ /* 0x000fce0000000000 */
[----:B0----5:R-:W-:Y:S05]  /*0130*/  CALL.ABS.NOINC R8 ;  /* 0x0000000008007343 */ /* 0x021fea0003c00000 */
.L_x_0:
[----:B------:R-:W-:Y:S01]  /*0140*/  IMAD R22, R16, R17, R22 ;  /* 0x0000001110167224 */ /* 0x000fe200078e0216 */
[----:B------:R0:W1:Y:S01]  /*0150*/  LDC.64 R8, c[0x4][R19] ;  /* 0x0100000013087b82 */ /* 0x0000620000000a00 */
[----:B------:R-:W2:Y:S01]  /*0160*/  LDCU.64 UR4, c[0x4][0x10] ;  /* 0x01000200ff0477ac */ /* 0x000ea20008000a00 */
[----:B------:R-:W-:Y:S01]  /*0170*/  IMAD.MOV.U32 R6, RZ, RZ, R18 ;  /* 0x000000ffff067224 */ /* 0x000fe200078e0012 */
[----:B------:R-:W-:Y:S01]  /*0180*/  MOV R7, R2 ;  /* 0x0000000200077202 */ /* 0x000fe20000000f00 */
[----:B------:R0:W-:Y:S04]  /*0190*/  STL [R1], R22 ;  /* 0x0000001601007387 */ /* 0x0001e80000100800 */
[----:B------:R-:W3:Y:S01]  /*01a0*/  LDC.64 R16, c[0x0][0x358] ;  /* 0x0000d600ff107b82 */ /* 0x000ee20000000a00 */
[----:B--2---:R-:W-:Y:S01]  /*01b0*/  IMAD.U32 R4, RZ, RZ, UR4 ;  /* 0x00000004ff047e24 */ /* 0x004fe2000f8e00ff */
[----:B0-----:R-:W-:-:S07]  /*01c0*/  MOV R5, UR5 ;  /* 0x0000000500057c02 */ /* 0x001fce0008000f00 */
[----:B------:R-:W-:-:S07]  /*01d0*/  LEPC R20, `(.L_x_1) ;  /* 0x000000001014794e */ /* 0x000fce0000000000 */
[----:B-1-3--:R-:W-:Y:S05]  /*01e0*/  CALL.ABS.NOINC R8 ;  /* 0x0000000008007343 */ /* 0x00afea0003c00000 */
.L_x_1:
[----:B------:R-:W0:Y:S01]  /*01f0*/  LDC.64 R2, c[0x0][0x380] ;  /* 0x0000e000ff027b82 */ /* 0x000e220000000a00 */
[----:B------:R-:W-:Y:S02]  /*0200*/  R2UR UR4, R16 ;  /* 0x00000000100472ca */ /* 0x000fe400000e0000 */
[----:B------:R-:W-:Y:S01]  /*0210*/  R2UR UR5, R17 ;  /* 0x00000000110572ca */ /* 0x000fe200000e0000 */
[----:B0-----:R-:W-:-:S12]  /*0220*/  IMAD.WIDE R2, R22, 0x4, R2 ;  /* 0x0000000416027825 */ /* 0x001fd800078e0202 */
[----:B------:R-:W-:Y:S01]  /*0230*/  STG.E desc[UR4][R2.64], R22 ;  /* 0x0000001602007986 */ /* 0x000fe2000c101904 */
[----:B------:R-:W-:Y:S05]  /*0240*/  EXIT ;  /* 0x000000000000794d */ /* 0x000fea0003800000 */
.L_x_2:
[----:B------:R-:W-:-:S00]  /*0250*/  BRA `(.L_x_2) ;  /* 0xfffffffc00fc7947 */ /* 0x000fc0000383ffff */
[----:B------:R-:W-:-:S00]  /*0260*/  NOP ;  /* 0x0000000000007918 */ /* 0x000fc00000000000 */
        /* <DEDUP_REMOVED lines=9> */
.L_x_3:


//--------------------- .nv.global.init           --------------------------
	.section	.nv.global.init,"aw",@progbits
.nv.global.init:
	.type		$str$1,@object
	.size		$str$1,($str - $str$1)
$str$1:
        /*0000*/ 	.byte	0x43, 0x61, 0x6c, 0x63, 0x75, 0x6c, 0x61, 0x74, 0x65, 0x64, 0x20, 0x69, 0x64, 0x78, 0x20, 0x3d
        /*0010*/ 	.byte	0x20, 0x25, 0x64, 0x0a, 0x00
	.type		$str,@object
	.size		$str,(.L_0 - $str)
$str:
        /*0015*/ 	.byte	0x62, 0x6c, 0x6f, 0x63, 0x6b, 0x49, 0x64, 0x78, 0x2e, 0x78, 0x3a, 0x20, 0x25, 0x64, 0x2c, 0x20
        /*0025*/ 	.byte	0x62, 0x6c, 0x6f, 0x63, 0x6b, 0x44, 0x69, 0x6d, 0x2e, 0x78, 0x3a, 0x20, 0x25, 0x64, 0x2c, 0x20
        /*0035*/ 	.byte	0x74, 0x68, 0x72, 0x65, 0x61, 0x64, 0x49, 0x64, 0x78, 0x2e, 0x78, 0x3a, 0x20, 0x25, 0x64, 0x0a
        /*0045*/ 	.byte	0x00
.L_0:


//--------------------- .nv.shared.reserved.0     --------------------------
	.section	.nv.shared.reserved.0,"aw",@nobits
	.weak		__nv_reservedSMEM_offset_0_alias
	.size		__nv_reservedSMEM_offset_0_alias, 0, 64
	.other		__nv_reservedSMEM_offset_0_alias,@"STO_CUDA_RESERVED_SHARED STV_DEFAULT"
__nv_reservedSMEM_offset_0_alias:
	.zero		0
	.zero		64


//--------------------- .nv.constant0._Z9initArrayPi --------------------------
	.section	.nv.constant0._Z9initArrayPi,"a",@progbits
	.sectionflags	@""
	.align	4
.nv.constant0._Z9initArrayPi:
	.zero		904


//--------------------- SYMBOLS --------------------------

	.type		.nv.reservedSmem.offset0,@object
	.size		.nv.reservedSmem.offset0,0x4
	.type		vprintf,@function
